//
// Generated by NVIDIA NVVM Compiler
//
// Compiler Build ID: CL-36424714
// Cuda compilation tools, release 13.0, V13.0.88
// Based on NVVM 20.0.0
//

.version 9.0
.target sm_100
.address_size 64

	// .globl	_Z11repeatCharsPcPiS_iiS0_

.visible .entry _Z11repeatCharsPcPiS_iiS0_(
	.param .u64 .ptr .align 1 _Z11repeatCharsPcPiS_iiS0__param_0,
	.param .u64 .ptr .align 1 _Z11repeatCharsPcPiS_iiS0__param_1,
	.param .u64 .ptr .align 1 _Z11repeatCharsPcPiS_iiS0__param_2,
	.param .u32 _Z11repeatCharsPcPiS_iiS0__param_3,
	.param .u32 _Z11repeatCharsPcPiS_iiS0__param_4,
	.param .u64 .ptr .align 1 _Z11repeatCharsPcPiS_iiS0__param_5
)
{
	.reg .pred 	%p<11>;
	.reg .b16 	%rs<2>;
	.reg .b32 	%r<33>;
	.reg .b64 	%rd<23>;

	ld.param.u64 	%rd3, [_Z11repeatCharsPcPiS_iiS0__param_0];
	ld.param.u64 	%rd4, [_Z11repeatCharsPcPiS_iiS0__param_1];
	ld.param.u64 	%rd6, [_Z11repeatCharsPcPiS_iiS0__param_2];
	ld.param.u32 	%r17, [_Z11repeatCharsPcPiS_iiS0__param_3];
	ld.param.u32 	%r18, [_Z11repeatCharsPcPiS_iiS0__param_4];
	ld.param.u64 	%rd5, [_Z11repeatCharsPcPiS_iiS0__param_5];
	cvta.to.global.u64 	%rd1, %rd6;
	mov.u32 	%r19, %ctaid.x;
	mov.u32 	%r20, %ntid.x;
	mov.u32 	%r21, %tid.x;
	mad.lo.s32 	%r1, %r19, %r20, %r21;
	mul.lo.s32 	%r22, %r18, %r17;
	setp.ge.s32 	%p1, %r1, %r22;
	@%p1 bra 	$L__BB0_13;
	cvta.to.global.u64 	%rd7, %rd5;
	cvta.to.global.u64 	%rd8, %rd3;
	cvta.to.global.u64 	%rd9, %rd4;
	cvt.s64.s32 	%rd10, %r1;
	mul.wide.s32 	%rd11, %r1, 4;
	add.s64 	%rd12, %rd7, %rd11;
	ld.global.u32 	%r2, [%rd12];
	add.s64 	%rd13, %rd8, %rd10;
	ld.global.u8 	%rs1, [%rd13];
	add.s64 	%rd14, %rd9, %rd11;
	ld.global.u32 	%r3, [%rd14];
	setp.lt.s32 	%p2, %r3, 1;
	@%p2 bra 	$L__BB0_13;
	and.b32  	%r4, %r3, 7;
	setp.lt.u32 	%p3, %r3, 8;
	mov.b32 	%r31, 0;
	@%p3 bra 	$L__BB0_5;
	and.b32  	%r31, %r3, 2147483640;
	neg.s32 	%r29, %r31;
	add.s64 	%rd2, %rd1, 3;
	mov.u32 	%r28, %r2;
$L__BB0_4:
	.pragma "nounroll";
	cvt.s64.s32 	%rd15, %r28;
	add.s64 	%rd16, %rd2, %rd15;
	st.global.u8 	[%rd16+-3], %rs1;
	st.global.u8 	[%rd16+-2], %rs1;
	st.global.u8 	[%rd16+-1], %rs1;
	st.global.u8 	[%rd16], %rs1;
	st.global.u8 	[%rd16+1], %rs1;
	st.global.u8 	[%rd16+2], %rs1;
	st.global.u8 	[%rd16+3], %rs1;
	st.global.u8 	[%rd16+4], %rs1;
	add.s32 	%r29, %r29, 8;
	add.s32 	%r28, %r28, 8;
	setp.ne.s32 	%p4, %r29, 0;
	@%p4 bra 	$L__BB0_4;
$L__BB0_5:
	setp.eq.s32 	%p5, %r4, 0;
	@%p5 bra 	$L__BB0_13;
	and.b32  	%r12, %r3, 3;
	setp.lt.u32 	%p6, %r4, 4;
	@%p6 bra 	$L__BB0_8;
	add.s32 	%r24, %r31, %r2;
	cvt.s64.s32 	%rd17, %r24;
	add.s64 	%rd18, %rd1, %rd17;
	st.global.u8 	[%rd18], %rs1;
	st.global.u8 	[%rd18+1], %rs1;
	st.global.u8 	[%rd18+2], %rs1;
	st.global.u8 	[%rd18+3], %rs1;
	add.s32 	%r31, %r31, 4;
$L__BB0_8:
	setp.eq.s32 	%p7, %r12, 0;
	@%p7 bra 	$L__BB0_13;
	setp.eq.s32 	%p8, %r12, 1;
	@%p8 bra 	$L__BB0_11;
	add.s32 	%r25, %r31, %r2;
	cvt.s64.s32 	%rd19, %r25;
	add.s64 	%rd20, %rd1, %rd19;
	st.global.u8 	[%rd20], %rs1;
	st.global.u8 	[%rd20+1], %rs1;
	add.s32 	%r31, %r31, 2;
$L__BB0_11:
	and.b32  	%r26, %r3, 1;
	setp.eq.b32 	%p9, %r26, 1;
	not.pred 	%p10, %p9;
	@%p10 bra 	$L__BB0_13;
	add.s32 	%r27, %r31, %r2;
	cvt.s64.s32 	%rd21, %r27;
	add.s64 	%rd22, %rd1, %rd21;
	st.global.u8 	[%rd22], %rs1;
$L__BB0_13:
	ret;

}


// ===== COMPILED SASS (sm_100) =====

	.target	sm_100

	.elftype	@"ET_EXEC"


//--------------------- .note.nv.tkinfo           --------------------------
	.section	.note.nv.tkinfo,"",@"SHT_NOTE"
	.sectionflags	@"SHF_NOTE_NV_TKINFO"
	.tkinfo
        /*0018*/ 	.word	0x00000002
        /*0030*/ 	.string	""
        /*0030*/ 	.string	"ptxas"
        /*0030*/ 	.string	"Cuda compilation tools, release 13.0, V13.0.88"
        /*0030*/ 	.string	"Build cuda_13.0.r13.0/compiler.36424714_0"
        /*0030*/ 	.string	"-arch sm_100 -m 64 "



//--------------------- .note.nv.cuinfo           --------------------------
	.section	.note.nv.cuinfo,"",@"SHT_NOTE"
	.sectionflags	@"SHF_NOTE_NV_CUINFO"
        /*0018*/ 	.short	0x0002
        /*001a*/ 	.short	0x0064
        /*001c*/ 	.short	0x0082
	.zero		2


//--------------------- .nv.info                  --------------------------
	.section	.nv.info,"",@"SHT_CUDA_INFO"
	.align	4


	//----- nvinfo : EIATTR_REGCOUNT
	.align		4
        /*0000*/ 	.byte	0x04, 0x2f
        /*0002*/ 	.short	(.L_1 - .L_0)
	.align		4
.L_0:
        /*0004*/ 	.word	index@(_Z11repeatCharsPcPiS_iiS0_)
        /*0008*/ 	.word	0x00000010


	//----- nvinfo : EIATTR_FRAME_SIZE
	.align		4
.L_1:
        /*000c*/ 	.byte	0x04, 0x11
        /*000e*/ 	.short	(.L_3 - .L_2)
	.align		4
.L_2:
        /*0010*/ 	.word	index@(_Z11repeatCharsPcPiS_iiS0_)
        /*0014*/ 	.word	0x00000000


	//----- nvinfo : EIATTR_MIN_STACK_SIZE
	.align		4
.L_3:
        /*0018*/ 	.byte	0x04, 0x12
        /*001a*/ 	.short	(.L_5 - .L_4)
	.align		4
.L_4:
        /*001c*/ 	.word	index@(_Z11repeatCharsPcPiS_iiS0_)
        /*0020*/ 	.word	0x00000000
.L_5:


//--------------------- .nv.compat                --------------------------
	.section	.nv.compat,"",@"SHT_CUDA_COMPAT_INFO"
	.align	4
        /*0000*/ 	.byte	0x02, 0x09, 0x00, 0x00, 0x02, 0x02, 0x01, 0x00, 0x02, 0x05, 0x05, 0x00, 0x03, 0x07, 0x01, 0x01
        /*0010*/ 	.byte	0x02, 0x03, 0x00, 0x00, 0x02, 0x06, 0x01, 0x00, 0x04, 0x0b, 0x08, 0x00, 0x09, 0x00, 0x00, 0x00
        /*0020*/ 	.byte	0x00, 0x00, 0x00, 0x00


//--------------------- .nv.info._Z11repeatCharsPcPiS_iiS0_ --------------------------
	.section	.nv.info._Z11repeatCharsPcPiS_iiS0_,"",@"SHT_CUDA_INFO"
	.sectionflags	@""
	.align	4


	//----- nvinfo : EIATTR_CUDA_API_VERSION
	.align		4
        /*0000*/ 	.byte	0x04, 0x37
        /*0002*/ 	.short	(.L_7 - .L_6)
.L_6:
        /*0004*/ 	.word	0x00000082


	//----- nvinfo : EIATTR_KPARAM_INFO
	.align		4
.L_7:
        /*0008*/ 	.byte	0x04, 0x17
        /*000a*/ 	.short	(.L_9 - .L_8)
.L_8:
        /*000c*/ 	.word	0x00000000
        /*0010*/ 	.short	0x0005
        /*0012*/ 	.short	0x0020
        /*0014*/ 	.byte	0x00, 0xf5, 0x21, 0x00


	//----- nvinfo : EIATTR_KPARAM_INFO
	.align		4
.L_9:
        /*0018*/ 	.byte	0x04, 0x17
        /*001a*/ 	.short	(.L_11 - .L_10)
.L_10:
        /*001c*/ 	.word	0x00000000
        /*0020*/ 	.short	0x0004
        /*0022*/ 	.short	0x001c
        /*0024*/ 	.byte	0x00, 0xf0, 0x11, 0x00


	//----- nvinfo : EIATTR_KPARAM_INFO
	.align		4
.L_11:
        /*0028*/ 	.byte	0x04, 0x17
        /*002a*/ 	.short	(.L_13 - .L_12)
.L_12:
        /*002c*/ 	.word	0x00000000
        /*0030*/ 	.short	0x0003
        /*0032*/ 	.short	0x0018
        /*0034*/ 	.byte	0x00, 0xf0, 0x11, 0x00


	//----- nvinfo : EIATTR_KPARAM_INFO
	.align		4
.L_13:
        /*0038*/ 	.byte	0x04, 0x17
        /*003a*/ 	.short	(.L_15 - .L_14)
.L_14:
        /*003c*/ 	.word	0x00000000
        /*0040*/ 	.short	0x0002
        /*0042*/ 	.short	0x0010
        /*0044*/ 	.byte	0x00, 0xf5, 0x21, 0x00


	//----- nvinfo : EIATTR_KPARAM_INFO
	.align		4
.L_15:
        /*0048*/ 	.byte	0x04, 0x17
        /*004a*/ 	.short	(.L_17 - .L_16)
.L_16:
        /*004c*/ 	.word	0x00000000
        /*0050*/ 	.short	0x0001
        /*0052*/ 	.short	0x0008
        /*0054*/ 	.byte	0x00, 0xf5, 0x21, 0x00


	//----- nvinfo : EIATTR_KPARAM_INFO
	.align		4
.L_17:
        /*0058*/ 	.byte	0x04, 0x17
        /*005a*/ 	.short	(.L_19 - .L_18)
.L_18:
        /*005c*/ 	.word	0x00000000
        /*0060*/ 	.short	0x0000
        /*0062*/ 	.short	0x0000
        /*0064*/ 	.byte	0x00, 0xf5, 0x21, 0x00


	//----- nvinfo : EIATTR_SPARSE_MMA_MASK
	.align		4
.L_19:
        /*0068*/ 	.byte	0x03, 0x50
        /*006a*/ 	.short	0x0000


	//----- nvinfo : EIATTR_MAXREG_COUNT
	.align		4
        /*006c*/ 	.byte	0x03, 0x1b
        /*006e*/ 	.short	0x00ff


	//----- nvinfo : EIATTR_MERCURY_ISA_VERSION
	.align		4
        /*0070*/ 	.byte	0x03, 0x5f
        /*0072*/ 	.short	0x0101


	//----- nvinfo : EIATTR_VRC_CTA_INIT_COUNT
	.align		4
        /*0074*/ 	.byte	0x02, 0x4a
	.zero		1
	.zero		1


	//----- nvinfo : EIATTR_EXIT_INSTR_OFFSETS
	.align		4
        /*0078*/ 	.byte	0x04, 0x1c
        /*007a*/ 	.short	(.L_21 - .L_20)


	//   ....[0]....
.L_20:
        /*007c*/ 	.word	0x00000080


	//   ....[1]....
        /*0080*/ 	.word	0x00000130


	//   ....[2]....
        /*0084*/ 	.word	0x00000300


	//   ....[3]....
        /*0088*/ 	.word	0x00000400


	//   ....[4]....
        /*008c*/ 	.word	0x000004a0


	//   ....[5]....
        /*0090*/ 	.word	0x00000510


	//----- nvinfo : EIATTR_CRS_STACK_SIZE
	.align		4
.L_21:
        /*0094*/ 	.byte	0x04, 0x1e
        /*0096*/ 	.short	(.L_23 - .L_22)
.L_22:
        /*0098*/ 	.word	0x00000000


	//----- nvinfo : EIATTR_CBANK_PARAM_SIZE
	.align		4
.L_23:
        /*009c*/ 	.byte	0x03, 0x19
        /*009e*/ 	.short	0x0028


	//----- nvinfo : EIATTR_PARAM_CBANK
	.align		4
        /*00a0*/ 	.byte	0x04, 0x0a
        /*00a2*/ 	.short	(.L_25 - .L_24)
	.align		4
.L_24:
        /*00a4*/ 	.word	index@(.nv.constant0._Z11repeatCharsPcPiS_iiS0_)
        /*00a8*/ 	.short	0x0380
        /*00aa*/ 	.short	0x0028


	//----- nvinfo : EIATTR_SW_WAR
	.align		4
.L_25:
        /*00ac*/ 	.byte	0x04, 0x36
        /*00ae*/ 	.short	(.L_27 - .L_26)
.L_26:
        /*00b0*/ 	.word	0x00000008
.L_27:


//--------------------- .nv.callgraph             --------------------------
	.section	.nv.callgraph,"",@"SHT_CUDA_CALLGRAPH"
	.align	4
	.sectionentsize	8
	.align		4
        /*0000*/ 	.word	0x00000000
	.align		4
        /*0004*/ 	.word	0xffffffff
	.align		4
        /*0008*/ 	.word	0x00000000
	.align		4
        /*000c*/ 	.word	0xfffffffe
	.align		4
        /*0010*/ 	.word	0x00000000
	.align		4
        /*0014*/ 	.word	0xfffffffd
	.align		4
        /*0018*/ 	.word	0x00000000
	.align		4
        /*001c*/ 	.word	0xfffffffc


//--------------------- .text._Z11repeatCharsPcPiS_iiS0_ --------------------------
	.section	.text._Z11repeatCharsPcPiS_iiS0_,"ax",@progbits
	.align	128
        .global         _Z11repeatCharsPcPiS_iiS0_
        .type           _Z11repeatCharsPcPiS_iiS0_,@function
        .size           _Z11repeatCharsPcPiS_iiS0_,(.L_x_6 - _Z11repeatCharsPcPiS_iiS0_)
        .other          _Z11repeatCharsPcPiS_iiS0_,@"STO_CUDA_ENTRY STV_DEFAULT"
_Z11repeatCharsPcPiS_iiS0_:
.text._Z11repeatCharsPcPiS_iiS0_:
[----:B------:R-:W-:Y:S01]  /*0000*/  LDC R1, c[0x0][0x37c] ;  /* 0x0000df00ff017b82 */ /* 0x000fe20000000800 */
[----:B------:R-:W0:Y:S07]  /*0010*/  S2R R0, SR_TID.X ;  /* 0x0000000000007919 */ /* 0x000e2e0000002100 */
[----:B------:R-:W0:Y:S01]  /*0020*/  S2UR UR6, SR_CTAID.X ;  /* 0x00000000000679c3 */ /* 0x000e220000002500 */
[----:B------:R-:W1:Y:S07]  /*0030*/  LDCU.64 UR4, c[0x0][0x398] ;  /* 0x00007300ff0477ac */ /* 0x000e6e0008000a00 */
[----:B------:R-:W0:Y:S01]  /*0040*/  LDC R7, c[0x0][0x360] ;  /* 0x0000d800ff077b82 */ /* 0x000e220000000800 */
[----:B-1----:R-:W-:Y:S01]  /*0050*/  UIMAD UR4, UR5, UR4, URZ ;  /* 0x00000004050472a4 */ /* 0x002fe2000f8e02ff */
[----:B0-----:R-:W-:-:S05]  /*0060*/  IMAD R7, R7, UR6, R0 ;  /* 0x0000000607077c24 */ /* 0x001fca000f8e0200 */
[----:B------:R-:W-:-:S13]  /*0070*/  ISETP.GE.AND P0, PT, R7, UR4, PT ;  /* 0x0000000407007c0c */ /* 0x000fda000bf06270 */
[----:B------:R-:W-:Y:S05]  /*0080*/  @P0 EXIT ;  /* 0x000000000000094d */ /* 0x000fea0003800000 */
[----:B------:R-:W0:Y:S01]  /*0090*/  LDC.64 R4, c[0x0][0x388] ;  /* 0x0000e200ff047b82 */ /* 0x000e220000000a00 */
[----:B------:R-:W1:Y:S01]  /*00a0*/  LDCU.64 UR4, c[0x0][0x358] ;  /* 0x00006b00ff0477ac */ /* 0x000e620008000a00 */
[----:B------:R-:W2:Y:S06]  /*00b0*/  LDCU.64 UR6, c[0x0][0x380] ;  /* 0x00007000ff0677ac */ /* 0x000eac0008000a00 */
[----:B------:R-:W3:Y:S01]  /*00c0*/  LDC.64 R2, c[0x0][0x3a0] ;  /* 0x0000e800ff027b82 */ /* 0x000ee20000000a00 */
[----:B0-----:R-:W-:-:S06]  /*00d0*/  IMAD.WIDE R4, R7, 0x4, R4 ;  /* 0x0000000407047825 */ /* 0x001fcc00078e0204 */
[----:B-1----:R-:W4:Y:S01]  /*00e0*/  LDG.E R4, desc[UR4][R4.64] ;  /* 0x0000000404047981 */ /* 0x002f22000c1e1900 */
[C---:B--2---:R-:W-:Y:S01]  /*00f0*/  IADD3 R6, P1, PT, R7.reuse, UR6, RZ ;  /* 0x0000000607067c10 */ /* 0x044fe2000ff3e0ff */
[----:B---3--:R-:W-:-:S03]  /*0100*/  IMAD.WIDE R2, R7, 0x4, R2 ;  /* 0x0000000407027825 */ /* 0x008fc600078e0202 */
[----:B------:R-:W-:Y:S02]  /*0110*/  LEA.HI.X.SX32 R7, R7, UR7, 0x1, P1 ;  /* 0x0000000707077c11 */ /* 0x000fe400088f0eff */
[----:B----4-:R-:W-:-:S13]  /*0120*/  ISETP.GE.AND P0, PT, R4, 0x1, PT ;  /* 0x000000010400780c */ /* 0x010fda0003f06270 */
[----:B------:R-:W-:Y:S05]  /*0130*/  @!P0 EXIT ;  /* 0x000000000000894d */ /* 0x000fea0003800000 */
[----:B------:R0:W5:Y:S04]  /*0140*/  LDG.E R0, desc[UR4][R2.64] ;  /* 0x0000000402007981 */ /* 0x000168000c1e1900 */
[----:B------:R0:W5:Y:S01]  /*0150*/  LDG.E.U8 R7, desc[UR4][R6.64] ;  /* 0x0000000406077981 */ /* 0x000162000c1e1100 */
[C---:B------:R-:W-:Y:S01]  /*0160*/  ISETP.GE.U32.AND P1, PT, R4.reuse, 0x8, PT ;  /* 0x000000080400780c */ /* 0x040fe20003f26070 */
[----:B------:R-:W-:Y:S01]  /*0170*/  BSSY.RECONVERGENT B0, `(.L_x_0) ;  /* 0x0000018000007945 */ /* 0x000fe20003800200 */
[----:B------:R-:W-:Y:S01]  /*0180*/  LOP3.LUT R5, R4, 0x7, RZ, 0xc0, !PT ;  /* 0x0000000704057812 */ /* 0x000fe200078ec0ff */
[----:B------:R-:W-:-:S03]  /*0190*/  IMAD.MOV.U32 R9, RZ, RZ, RZ ;  /* 0x000000ffff097224 */ /* 0x000fc600078e00ff */
[----:B------:R-:W-:-:S07]  /*01a0*/  ISETP.NE.AND P0, PT, R5, RZ, PT ;  /* 0x000000ff0500720c */ /* 0x000fce0003f05270 */
[----:B0-----:R-:W-:Y:S06]  /*01b0*/  @!P1 BRA `(.L_x_1) ;  /* 0x00000000004c9947 */ /* 0x001fec0003800000 */
[----:B------:R-:W0:Y:S01]  /*01c0*/  LDC.64 R12, c[0x0][0x390] ;  /* 0x0000e400ff0c7b82 */ /* 0x000e220000000a00 */
[----:B------:R-:W-:Y:S01]  /*01d0*/  LOP3.LUT R9, R4, 0x7ffffff8, RZ, 0xc0, !PT ;  /* 0x7ffffff804097812 */ /* 0x000fe200078ec0ff */
[----:B-----5:R-:W-:-:S04]  /*01e0*/  IMAD.MOV.U32 R11, RZ, RZ, R0 ;  /* 0x000000ffff0b7224 */ /* 0x020fc800078e0000 */
[----:B------:R-:W-:-:S07]  /*01f0*/  IMAD.MOV R6, RZ, RZ, -R9 ;  /* 0x000000ffff067224 */ /* 0x000fce00078e0a09 */
.L_x_2:
[----:B------:R-:W-:Y:S01]  /*0200*/  SHF.R.S32.HI R8, RZ, 0x1f, R11 ;  /* 0x0000001fff087819 */ /* 0x000fe2000001140b */
[----:B------:R-:W-:Y:S01]  /*0210*/  VIADD R6, R6, 0x8 ;  /* 0x0000000806067836 */ /* 0x000fe20000000000 */
[C---:B01----:R-:W-:Y:S01]  /*0220*/  IADD3 R2, P1, P2, R11.reuse, 0x3, R12 ;  /* 0x000000030b027810 */ /* 0x043fe20007a3e00c */
[----:B------:R-:W-:-:S03]  /*0230*/  VIADD R11, R11, 0x8 ;  /* 0x000000080b0b7836 */ /* 0x000fc60000000000 */
[----:B------:R-:W-:Y:S02]  /*0240*/  IADD3.X R3, PT, PT, R8, R13, RZ, P1, P2 ;  /* 0x0000000d08037210 */ /* 0x000fe40000fe44ff */
[----:B------:R-:W-:-:S03]  /*0250*/  ISETP.NE.AND P1, PT, R6, RZ, PT ;  /* 0x000000ff0600720c */ /* 0x000fc60003f25270 */
[----:B------:R1:W-:Y:S04]  /*0260*/  STG.E.U8 desc[UR4][R2.64+-0x3], R7 ;  /* 0xfffffd0702007986 */ /* 0x0003e8000c101104 */
[----:B------:R1:W-:Y:S04]  /*0270*/  STG.E.U8 desc[UR4][R2.64+-0x2], R7 ;  /* 0xfffffe0702007986 */ /* 0x0003e8000c101104 */
[----:B------:R1:W-:Y:S04]  /*0280*/  STG.E.U8 desc[UR4][R2.64+-0x1], R7 ;  /* 0xffffff0702007986 */ /* 0x0003e8000c101104 */
[----:B------:R1:W-:Y:S04]  /*0290*/  STG.E.U8 desc[UR4][R2.64], R7 ;  /* 0x0000000702007986 */ /* 0x0003e8000c101104 */
[----:B------:R1:W-:Y:S04]  /*02a0*/  STG.E.U8 desc[UR4][R2.64+0x1], R7 ;  /* 0x0000010702007986 */ /* 0x0003e8000c101104 */
[----:B------:R1:W-:Y:S04]  /*02b0*/  STG.E.U8 desc[UR4][R2.64+0x2], R7 ;  /* 0x0000020702007986 */ /* 0x0003e8000c101104 */
[----:B------:R1:W-:Y:S04]  /*02c0*/  STG.E.U8 desc[UR4][R2.64+0x3], R7 ;  /* 0x0000030702007986 */ /* 0x0003e8000c101104 */
[----:B------:R1:W-:Y:S01]  /*02d0*/  STG.E.U8 desc[UR4][R2.64+0x4], R7 ;  /* 0x0000040702007986 */ /* 0x0003e2000c101104 */
[----:B------:R-:W-:Y:S05]  /*02e0*/  @P1 BRA `(.L_x_2) ;  /* 0xfffffffc00c41947 */ /* 0x000fea000383ffff */
.L_x_1:
[----:B------:R-:W-:Y:S05]  /*02f0*/  BSYNC.RECONVERGENT B0 ;  /* 0x0000000000007941 */ /* 0x000fea0003800200 */
.L_x_0:
[----:B------:R-:W-:Y:S05]  /*0300*/  @!P0 EXIT ;  /* 0x000000000000894d */ /* 0x000fea0003800000 */
[----:B------:R-:W-:Y:S01]  /*0310*/  ISETP.GE.U32.AND P0, PT, R5, 0x4, PT ;  /* 0x000000040500780c */ /* 0x000fe20003f06070 */
[----:B------:R-:W-:Y:S01]  /*0320*/  BSSY.RECONVERGENT B0, `(.L_x_3) ;  /* 0x000000d000007945 */ /* 0x000fe20003800200 */
[----:B------:R-:W-:-:S04]  /*0330*/  LOP3.LUT R6, R4, 0x3, RZ, 0xc0, !PT ;  /* 0x0000000304067812 */ /* 0x000fc800078ec0ff */
[----:B------:R-:W-:-:S07]  /*0340*/  ISETP.NE.AND P1, PT, R6, RZ, PT ;  /* 0x000000ff0600720c */ /* 0x000fce0003f25270 */
[----:B------:R-:W-:Y:S06]  /*0350*/  @!P0 BRA `(.L_x_4) ;  /* 0x0000000000248947 */ /* 0x000fec0003800000 */
[----:B------:R-:W0:Y:S01]  /*0360*/  LDCU.64 UR6, c[0x0][0x390] ;  /* 0x00007200ff0677ac */ /* 0x000e220008000a00 */
[----:B-1---5:R-:W-:Y:S02]  /*0370*/  IMAD.IADD R3, R0, 0x1, R9 ;  /* 0x0000000100037824 */ /* 0x022fe400078e0209 */
[----:B------:R-:W-:-:S03]  /*0380*/  VIADD R9, R9, 0x4 ;  /* 0x0000000409097836 */ /* 0x000fc60000000000 */
[----:B0-----:R-:W-:-:S04]  /*0390*/  IADD3 R2, P0, PT, R3, UR6, RZ ;  /* 0x0000000603027c10 */ /* 0x001fc8000ff1e0ff */
[----:B------:R-:W-:-:S05]  /*03a0*/  LEA.HI.X.SX32 R3, R3, UR7, 0x1, P0 ;  /* 0x0000000703037c11 */ /* 0x000fca00080f0eff */
[----:B------:R0:W-:Y:S04]  /*03b0*/  STG.E.U8 desc[UR4][R2.64], R7 ;  /* 0x0000000702007986 */ /* 0x0001e8000c101104 */
[----:B------:R0:W-:Y:S04]  /*03c0*/  STG.E.U8 desc[UR4][R2.64+0x1], R7 ;  /* 0x0000010702007986 */ /* 0x0001e8000c101104 */
[----:B------:R0:W-:Y:S04]  /*03d0*/  STG.E.U8 desc[UR4][R2.64+0x2], R7 ;  /* 0x0000020702007986 */ /* 0x0001e8000c101104 */
[----:B------:R0:W-:Y:S02]  /*03e0*/  STG.E.U8 desc[UR4][R2.64+0x3], R7 ;  /* 0x0000030702007986 */ /* 0x0001e4000c101104 */
.L_x_4:
[----:B------:R-:W-:Y:S05]  /*03f0*/  BSYNC.RECONVERGENT B0 ;  /* 0x0000000000007941 */ /* 0x000fea0003800200 */
.L_x_3:
[----:B------:R-:W-:Y:S05]  /*0400*/  @!P1 EXIT ;  /* 0x000000000000994d */ /* 0x000fea0003800000 */
[----:B------:R-:W-:Y:S02]  /*0410*/  ISETP.NE.AND P0, PT, R6, 0x1, PT ;  /* 0x000000010600780c */ /* 0x000fe40003f05270 */
[----:B------:R-:W-:-:S04]  /*0420*/  LOP3.LUT R4, R4, 0x1, RZ, 0xc0, !PT ;  /* 0x0000000104047812 */ /* 0x000fc800078ec0ff */
[----:B------:R-:W-:-:S07]  /*0430*/  ISETP.NE.U32.AND P1, PT, R4, 0x1, PT ;  /* 0x000000010400780c */ /* 0x000fce0003f25070 */
[----:B------:R-:W2:Y:S01]  /*0440*/  @P0 LDC.64 R10, c[0x0][0x390] ;  /* 0x0000e400ff0a0b82 */ /* 0x000ea20000000a00 */
[----:B01---5:R-:W-:-:S05]  /*0450*/  @P0 IMAD.IADD R3, R0, 0x1, R9 ;  /* 0x0000000100030824 */ /* 0x023fca00078e0209 */
[----:B--2---:R-:W-:-:S04]  /*0460*/  @P0 IADD3 R2, P2, PT, R3, R10, RZ ;  /* 0x0000000a03020210 */ /* 0x004fc80007f5e0ff */
[----:B------:R-:W-:-:S05]  /*0470*/  @P0 LEA.HI.X.SX32 R3, R3, R11, 0x1, P2 ;  /* 0x0000000b03030211 */ /* 0x000fca00010f0eff */
[----:B------:R0:W-:Y:S04]  /*0480*/  @P0 STG.E.U8 desc[UR4][R2.64], R7 ;  /* 0x0000000702000986 */ /* 0x0001e8000c101104 */
[----:B------:R0:W-:Y:S01]  /*0490*/  @P0 STG.E.U8 desc[UR4][R2.64+0x1], R7 ;  /* 0x0000010702000986 */ /* 0x0001e2000c101104 */
[----:B------:R-:W-:Y:S05]  /*04a0*/  @P1 EXIT ;  /* 0x000000000000194d */ /* 0x000fea0003800000 */
[----:B------:R-:W0:Y:S01]  /*04b0*/  LDCU.64 UR6, c[0x0][0x390] ;  /* 0x00007200ff0677ac */ /* 0x000e220008000a00 */
[----:B------:R-:W-:-:S04]  /*04c0*/  @P0 VIADD R9, R9, 0x2 ;  /* 0x0000000209090836 */ /* 0x000fc80000000000 */
[----:B------:R-:W-:-:S05]  /*04d0*/  IMAD.IADD R0, R0, 0x1, R9 ;  /* 0x0000000100007824 */ /* 0x000fca00078e0209 */
[----:B0-----:R-:W-:-:S04]  /*04e0*/  IADD3 R2, P0, PT, R0, UR6, RZ ;  /* 0x0000000600027c10 */ /* 0x001fc8000ff1e0ff */
[----:B------:R-:W-:-:S05]  /*04f0*/  LEA.HI.X.SX32 R3, R0, UR7, 0x1, P0 ;  /* 0x0000000700037c11 */ /* 0x000fca00080f0eff */
[----:B------:R-:W-:Y:S01]  /*0500*/  STG.E.U8 desc[UR4][R2.64], R7 ;  /* 0x0000000702007986 */ /* 0x000fe2000c101104 */
[----:B------:R-:W-:Y:S05]  /*0510*/  EXIT ;  /* 0x000000000000794d */ /* 0x000fea0003800000 */
.L_x_5:
[----:B------:R-:W-:-:S00]  /*0520*/  BRA `(.L_x_5) ;  /* 0xfffffffc00fc7947 */ /* 0x000fc0000383ffff */
[----:B------:R-:W-:-:S00]  /*0530*/  NOP ;  /* 0x0000000000007918 */ /* 0x000fc00000000000 */
        /* <DEDUP_REMOVED lines=12> */
.L_x_6:


//--------------------- .nv.shared.reserved.0     --------------------------
	.section	.nv.shared.reserved.0,"aw",@nobits
	.weak		__nv_reservedSMEM_offset_0_alias
	.size		__nv_reservedSMEM_offset_0_alias, 0, 64
	.other		__nv_reservedSMEM_offset_0_alias,@"STO_CUDA_RESERVED_SHARED STV_DEFAULT"
__nv_reservedSMEM_offset_0_alias:
	.zero		0
	.zero		64


//--------------------- .nv.constant0._Z11repeatCharsPcPiS_iiS0_ --------------------------
	.section	.nv.constant0._Z11repeatCharsPcPiS_iiS0_,"a",@progbits
	.sectionflags	@""
	.align	4
.nv.constant0._Z11repeatCharsPcPiS_iiS0_:
	.zero		936


//--------------------- SYMBOLS --------------------------

	.type		.nv.reservedSmem.offset0,@object
	.size		.nv.reservedSmem.offset0,0x4
